//
// Generated by NVIDIA NVVM Compiler
//
// Compiler Build ID: CL-36424714
// Cuda compilation tools, release 13.0, V13.0.88
// Based on NVVM 20.0.0
//

.version 9.0
.target sm_100
.address_size 64

	// .globl	_Z12vecAddKernelPfS_S_i

.visible .entry _Z12vecAddKernelPfS_S_i(
	.param .u64 .ptr .align 1 _Z12vecAddKernelPfS_S_i_param_0,
	.param .u64 .ptr .align 1 _Z12vecAddKernelPfS_S_i_param_1,
	.param .u64 .ptr .align 1 _Z12vecAddKernelPfS_S_i_param_2,
	.param .u32 _Z12vecAddKernelPfS_S_i_param_3
)
{
	.reg .pred 	%p<2>;
	.reg .b32 	%r<6>;
	.reg .b32 	%f<4>;
	.reg .b64 	%rd<11>;

	ld.param.u64 	%rd1, [_Z12vecAddKernelPfS_S_i_param_0];
	ld.param.u64 	%rd2, [_Z12vecAddKernelPfS_S_i_param_1];
	ld.param.u64 	%rd3, [_Z12vecAddKernelPfS_S_i_param_2];
	ld.param.u32 	%r2, [_Z12vecAddKernelPfS_S_i_param_3];
	mov.u32 	%r3, %ctaid.x;
	mov.u32 	%r4, %ntid.x;
	mov.u32 	%r5, %tid.x;
	mad.lo.s32 	%r1, %r3, %r4, %r5;
	setp.ge.s32 	%p1, %r1, %r2;
	@%p1 bra 	$L__BB0_2;
	cvta.to.global.u64 	%rd4, %rd1;
	cvta.to.global.u64 	%rd5, %rd2;
	cvta.to.global.u64 	%rd6, %rd3;
	mul.wide.s32 	%rd7, %r1, 4;
	add.s64 	%rd8, %rd4, %rd7;
	ld.global.f32 	%f1, [%rd8];
	add.s64 	%rd9, %rd5, %rd7;
	ld.global.f32 	%f2, [%rd9];
	add.f32 	%f3, %f1, %f2;
	add.s64 	%rd10, %rd6, %rd7;
	st.global.f32 	[%rd10], %f3;
$L__BB0_2:
	ret;

}


// ===== COMPILED SASS (sm_100) =====

	.target	sm_100

	.elftype	@"ET_EXEC"


//--------------------- .note.nv.tkinfo           --------------------------
	.section	.note.nv.tkinfo,"",@"SHT_NOTE"
	.sectionflags	@"SHF_NOTE_NV_TKINFO"
	.tkinfo
        /*0018*/ 	.word	0x00000002
        /*0030*/ 	.string	""
        /*0030*/ 	.string	"ptxas"
        /*0030*/ 	.string	"Cuda compilation tools, release 13.0, V13.0.88"
        /*0030*/ 	.string	"Build cuda_13.0.r13.0/compiler.36424714_0"
        /*0030*/ 	.string	"-arch sm_100 -m 64 "



//--------------------- .note.nv.cuinfo           --------------------------
	.section	.note.nv.cuinfo,"",@"SHT_NOTE"
	.sectionflags	@"SHF_NOTE_NV_CUINFO"
        /*0018*/ 	.short	0x0002
        /*001a*/ 	.short	0x0064
        /*001c*/ 	.short	0x0082
	.zero		2


//--------------------- .nv.info                  --------------------------
	.section	.nv.info,"",@"SHT_CUDA_INFO"
	.align	4


	//----- nvinfo : EIATTR_REGCOUNT
	.align		4
        /*0000*/ 	.byte	0x04, 0x2f
        /*0002*/ 	.short	(.L_1 - .L_0)
	.align		4
.L_0:
        /*0004*/ 	.word	index@(_Z12vecAddKernelPfS_S_i)
        /*0008*/ 	.word	0x0000000c


	//----- nvinfo : EIATTR_FRAME_SIZE
	.align		4
.L_1:
        /*000c*/ 	.byte	0x04, 0x11
        /*000e*/ 	.short	(.L_3 - .L_2)
	.align		4
.L_2:
        /*0010*/ 	.word	index@(_Z12vecAddKernelPfS_S_i)
        /*0014*/ 	.word	0x00000000


	//----- nvinfo : EIATTR_MIN_STACK_SIZE
	.align		4
.L_3:
        /*0018*/ 	.byte	0x04, 0x12
        /*001a*/ 	.short	(.L_5 - .L_4)
	.align		4
.L_4:
        /*001c*/ 	.word	index@(_Z12vecAddKernelPfS_S_i)
        /*0020*/ 	.word	0x00000000
.L_5:


//--------------------- .nv.compat                --------------------------
	.section	.nv.compat,"",@"SHT_CUDA_COMPAT_INFO"
	.align	4
        /*0000*/ 	.byte	0x02, 0x09, 0x00, 0x00, 0x02, 0x02, 0x01, 0x00, 0x02, 0x05, 0x05, 0x00, 0x03, 0x07, 0x01, 0x01
        /*0010*/ 	.byte	0x02, 0x03, 0x00, 0x00, 0x02, 0x06, 0x01, 0x00, 0x04, 0x0b, 0x08, 0x00, 0x09, 0x00, 0x00, 0x00
        /*0020*/ 	.byte	0x00, 0x00, 0x00, 0x00


//--------------------- .nv.info._Z12vecAddKernelPfS_S_i --------------------------
	.section	.nv.info._Z12vecAddKernelPfS_S_i,"",@"SHT_CUDA_INFO"
	.sectionflags	@""
	.align	4


	//----- nvinfo : EIATTR_CUDA_API_VERSION
	.align		4
        /*0000*/ 	.byte	0x04, 0x37
        /*0002*/ 	.short	(.L_7 - .L_6)
.L_6:
        /*0004*/ 	.word	0x00000082


	//----- nvinfo : EIATTR_KPARAM_INFO
	.align		4
.L_7:
        /*0008*/ 	.byte	0x04, 0x17
        /*000a*/ 	.short	(.L_9 - .L_8)
.L_8:
        /*000c*/ 	.word	0x00000000
        /*0010*/ 	.short	0x0003
        /*0012*/ 	.short	0x0018
        /*0014*/ 	.byte	0x00, 0xf0, 0x11, 0x00


	//----- nvinfo : EIATTR_KPARAM_INFO
	.align		4
.L_9:
        /*0018*/ 	.byte	0x04, 0x17
        /*001a*/ 	.short	(.L_11 - .L_10)
.L_10:
        /*001c*/ 	.word	0x00000000
        /*0020*/ 	.short	0x0002
        /*0022*/ 	.short	0x0010
        /*0024*/ 	.byte	0x00, 0xf5, 0x21, 0x00


	//----- nvinfo : EIATTR_KPARAM_INFO
	.align		4
.L_11:
        /*0028*/ 	.byte	0x04, 0x17
        /*002a*/ 	.short	(.L_13 - .L_12)
.L_12:
        /*002c*/ 	.word	0x00000000
        /*0030*/ 	.short	0x0001
        /*0032*/ 	.short	0x0008
        /*0034*/ 	.byte	0x00, 0xf5, 0x21, 0x00


	//----- nvinfo : EIATTR_KPARAM_INFO
	.align		4
.L_13:
        /*0038*/ 	.byte	0x04, 0x17
        /*003a*/ 	.short	(.L_15 - .L_14)
.L_14:
        /*003c*/ 	.word	0x00000000
        /*0040*/ 	.short	0x0000
        /*0042*/ 	.short	0x0000
        /*0044*/ 	.byte	0x00, 0xf5, 0x21, 0x00


	//----- nvinfo : EIATTR_SPARSE_MMA_MASK
	.align		4
.L_15:
        /*0048*/ 	.byte	0x03, 0x50
        /*004a*/ 	.short	0x0000


	//----- nvinfo : EIATTR_MAXREG_COUNT
	.align		4
        /*004c*/ 	.byte	0x03, 0x1b
        /*004e*/ 	.short	0x00ff


	//----- nvinfo : EIATTR_MERCURY_ISA_VERSION
	.align		4
        /*0050*/ 	.byte	0x03, 0x5f
        /*0052*/ 	.short	0x0101


	//----- nvinfo : EIATTR_VRC_CTA_INIT_COUNT
	.align		4
        /*0054*/ 	.byte	0x02, 0x4a
	.zero		1
	.zero		1


	//----- nvinfo : EIATTR_EXIT_INSTR_OFFSETS
	.align		4
        /*0058*/ 	.byte	0x04, 0x1c
        /*005a*/ 	.short	(.L_17 - .L_16)


	//   ....[0]....
.L_16:
        /*005c*/ 	.word	0x00000070


	//   ....[1]....
        /*0060*/ 	.word	0x00000130


	//----- nvinfo : EIATTR_CBANK_PARAM_SIZE
	.align		4
.L_17:
        /*0064*/ 	.byte	0x03, 0x19
        /*0066*/ 	.short	0x001c


	//----- nvinfo : EIATTR_PARAM_CBANK
	.align		4
        /*0068*/ 	.byte	0x04, 0x0a
        /*006a*/ 	.short	(.L_19 - .L_18)
	.align		4
.L_18:
        /*006c*/ 	.word	index@(.nv.constant0._Z12vecAddKernelPfS_S_i)
        /*0070*/ 	.short	0x0380
        /*0072*/ 	.short	0x001c


	//----- nvinfo : EIATTR_SW_WAR
	.align		4
.L_19:
        /*0074*/ 	.byte	0x04, 0x36
        /*0076*/ 	.short	(.L_21 - .L_20)
.L_20:
        /*0078*/ 	.word	0x00000008
.L_21:


//--------------------- .nv.callgraph             --------------------------
	.section	.nv.callgraph,"",@"SHT_CUDA_CALLGRAPH"
	.align	4
	.sectionentsize	8
	.align		4
        /*0000*/ 	.word	0x00000000
	.align		4
        /*0004*/ 	.word	0xffffffff
	.align		4
        /*0008*/ 	.word	0x00000000
	.align		4
        /*000c*/ 	.word	0xfffffffe
	.align		4
        /*0010*/ 	.word	0x00000000
	.align		4
        /*0014*/ 	.word	0xfffffffd
	.align		4
        /*0018*/ 	.word	0x00000000
	.align		4
        /*001c*/ 	.word	0xfffffffc


//--------------------- .text._Z12vecAddKernelPfS_S_i --------------------------
	.section	.text._Z12vecAddKernelPfS_S_i,"ax",@progbits
	.align	128
        .global         _Z12vecAddKernelPfS_S_i
        .type           _Z12vecAddKernelPfS_S_i,@function
        .size           _Z12vecAddKernelPfS_S_i,(.L_x_1 - _Z12vecAddKernelPfS_S_i)
        .other          _Z12vecAddKernelPfS_S_i,@"STO_CUDA_ENTRY STV_DEFAULT"
_Z12vecAddKernelPfS_S_i:
.text._Z12vecAddKernelPfS_S_i:
[----:B------:R-:W-:Y:S01]  /*0000*/  LDC R1, c[0x0][0x37c] ;  /* 0x0000df00ff017b82 */ /* 0x000fe20000000800 */
[----:B------:R-:W0:Y:S07]  /*0010*/  S2R R0, SR_TID.X ;  /* 0x0000000000007919 */ /* 0x000e2e0000002100 */
[----:B------:R-:W0:Y:S01]  /*0020*/  S2UR UR4, SR_CTAID.X ;  /* 0x00000000000479c3 */ /* 0x000e220000002500 */
[----:B------:R-:W1:Y:S07]  /*0030*/  LDCU UR5, c[0x0][0x398] ;  /* 0x00007300ff0577ac */ /* 0x000e6e0008000800 */
[----:B------:R-:W0:Y:S02]  /*0040*/  LDC R9, c[0x0][0x360] ;  /* 0x0000d800ff097b82 */ /* 0x000e240000000800 */
[----:B0-----:R-:W-:-:S05]  /*0050*/  IMAD R9, R9, UR4, R0 ;  /* 0x0000000409097c24 */ /* 0x001fca000f8e0200 */
[----:B-1----:R-:W-:-:S13]  /*0060*/  ISETP.GE.AND P0, PT, R9, UR5, PT ;  /* 0x0000000509007c0c */ /* 0x002fda000bf06270 */
[----:B------:R-:W-:Y:S05]  /*0070*/  @P0 EXIT ;  /* 0x000000000000094d */ /* 0x000fea0003800000 */
[----:B------:R-:W0:Y:S01]  /*0080*/  LDC.64 R2, c[0x0][0x380] ;  /* 0x0000e000ff027b82 */ /* 0x000e220000000a00 */
[----:B------:R-:W1:Y:S07]  /*0090*/  LDCU.64 UR4, c[0x0][0x358] ;  /* 0x00006b00ff0477ac */ /* 0x000e6e0008000a00 */
[----:B------:R-:W2:Y:S08]  /*00a0*/  LDC.64 R4, c[0x0][0x388] ;  /* 0x0000e200ff047b82 */ /* 0x000eb00000000a00 */
[----:B------:R-:W3:Y:S01]  /*00b0*/  LDC.64 R6, c[0x0][0x390] ;  /* 0x0000e400ff067b82 */ /* 0x000ee20000000a00 */
[----:B0-----:R-:W-:-:S06]  /*00c0*/  IMAD.WIDE R2, R9, 0x4, R2 ;  /* 0x0000000409027825 */ /* 0x001fcc00078e0202 */
[----:B-1----:R-:W4:Y:S01]  /*00d0*/  LDG.E R2, desc[UR4][R2.64] ;  /* 0x0000000402027981 */ /* 0x002f22000c1e1900 */
[----:B--2---:R-:W-:-:S06]  /*00e0*/  IMAD.WIDE R4, R9, 0x4, R4 ;  /* 0x0000000409047825 */ /* 0x004fcc00078e0204 */
[----:B------:R-:W4:Y:S01]  /*00f0*/  LDG.E R5, desc[UR4][R4.64] ;  /* 0x0000000404057981 */ /* 0x000f22000c1e1900 */
[----:B---3--:R-:W-:-:S04]  /*0100*/  IMAD.WIDE R6, R9, 0x4, R6 ;  /* 0x0000000409067825 */ /* 0x008fc800078e0206 */
[----:B----4-:R-:W-:-:S05]  /*0110*/  FADD R9, R2, R5 ;  /* 0x0000000502097221 */ /* 0x010fca0000000000 */
[----:B------:R-:W-:Y:S01]  /*0120*/  STG.E desc[UR4][R6.64], R9 ;  /* 0x0000000906007986 */ /* 0x000fe2000c101904 */
[----:B------:R-:W-:Y:S05]  /*0130*/  EXIT ;  /* 0x000000000000794d */ /* 0x000fea0003800000 */
.L_x_0:
[----:B------:R-:W-:-:S00]  /*0140*/  BRA `(.L_x_0) ;  /* 0xfffffffc00fc7947 */ /* 0x000fc0000383ffff */
[----:B------:R-:W-:-:S00]  /*0150*/  NOP ;  /* 0x0000000000007918 */ /* 0x000fc00000000000 */
        /* <DEDUP_REMOVED lines=10> */
.L_x_1:


//--------------------- .nv.shared.reserved.0     --------------------------
	.section	.nv.shared.reserved.0,"aw",@nobits
	.weak		__nv_reservedSMEM_offset_0_alias
	.size		__nv_reservedSMEM_offset_0_alias, 0, 64
	.other		__nv_reservedSMEM_offset_0_alias,@"STO_CUDA_RESERVED_SHARED STV_DEFAULT"
__nv_reservedSMEM_offset_0_alias:
	.zero		0
	.zero		64


//--------------------- .nv.constant0._Z12vecAddKernelPfS_S_i --------------------------
	.section	.nv.constant0._Z12vecAddKernelPfS_S_i,"a",@progbits
	.sectionflags	@""
	.align	4
.nv.constant0._Z12vecAddKernelPfS_S_i:
	.zero		924


//--------------------- SYMBOLS --------------------------

	.type		.nv.reservedSmem.offset0,@object
	.size		.nv.reservedSmem.offset0,0x4
